	.headerflags	@"EF_CUDA_TEXMODE_UNIFIED EF_CUDA_64BIT_ADDRESS EF_CUDA_ACCELERATORS EF_CUDA_SM90 EF_CUDA_VIRTUAL_SM(EF_CUDA_SM90)"
	.elftype	@"ET_EXEC"


//--------------------- .nv.info                  --------------------------
	.section	.nv.info,"",@"SHT_CUDA_INFO"
	.align	4


	//----- nvinfo : EIATTR_REGCOUNT
	.align		4
        /*0000*/ 	.byte	0x04, 0x2f
        /*0002*/ 	.short	(.L_1 - .L_0)
	.align		4
.L_0:
        /*0004*/ 	.word	index@(triton_poi_fused_convolution_leaky_relu_42)
        /*0008*/ 	.word	0x0000000e


	//----- nvinfo : EIATTR_MIN_STACK_SIZE
	.align		4
.L_1:
        /*000c*/ 	.byte	0x04, 0x12
        /*000e*/ 	.short	(.L_3 - .L_2)
	.align		4
.L_2:
        /*0010*/ 	.word	index@(triton_poi_fused_convolution_leaky_relu_42)
        /*0014*/ 	.word	0x00000000


	//----- nvinfo : EIATTR_FRAME_SIZE
	.align		4
.L_3:
        /*0018*/ 	.byte	0x04, 0x11
        /*001a*/ 	.short	(.L_5 - .L_4)
	.align		4
.L_4:
        /*001c*/ 	.word	index@(triton_poi_fused_convolution_leaky_relu_42)
        /*0020*/ 	.word	0x00000000


	//----- nvinfo : EIATTR_MIN_STACK_SIZE
	.align		4
.L_5:
        /*0024*/ 	.byte	0x04, 0x12
        /*0026*/ 	.short	(.L_7 - .L_6)
	.align		4
.L_6:
        /*0028*/ 	.word	index@(triton_poi_fused_convolution_leaky_relu_42)
        /*002c*/ 	.word	0x00000000
.L_7:


//--------------------- .nv.info.triton_poi_fused_convolution_leaky_relu_42 --------------------------
	.section	.nv.info.triton_poi_fused_convolution_leaky_relu_42,"",@"SHT_CUDA_INFO"
	.sectionflags	@""
	.align	4


	//----- nvinfo : EIATTR_CUDA_API_VERSION
	.align		4
        /*0000*/ 	.byte	0x04, 0x37
        /*0002*/ 	.short	(.L_9 - .L_8)
.L_8:
        /*0004*/ 	.word	0x0000007c


	//----- nvinfo : EIATTR_KPARAM_INFO
	.align		4
.L_9:
        /*0008*/ 	.byte	0x04, 0x17
        /*000a*/ 	.short	(.L_11 - .L_10)
.L_10:
        /*000c*/ 	.word	0x00000000
        /*0010*/ 	.short	0x0003
        /*0012*/ 	.short	0x0018
        /*0014*/ 	.byte	0x00, 0xf0, 0x11, 0x00


	//----- nvinfo : EIATTR_KPARAM_INFO
	.align		4
.L_11:
        /*0018*/ 	.byte	0x04, 0x17
        /*001a*/ 	.short	(.L_13 - .L_12)
.L_12:
        /*001c*/ 	.word	0x00000000
        /*0020*/ 	.short	0x0002
        /*0022*/ 	.short	0x0010
        /*0024*/ 	.byte	0x00, 0xf4, 0x21, 0x00


	//----- nvinfo : EIATTR_KPARAM_INFO
	.align		4
.L_13:
        /*0028*/ 	.byte	0x04, 0x17
        /*002a*/ 	.short	(.L_15 - .L_14)
.L_14:
        /*002c*/ 	.word	0x00000000
        /*0030*/ 	.short	0x0001
        /*0032*/ 	.short	0x0008
        /*0034*/ 	.byte	0x00, 0xf4, 0x21, 0x00


	//----- nvinfo : EIATTR_KPARAM_INFO
	.align		4
.L_15:
        /*0038*/ 	.byte	0x04, 0x17
        /*003a*/ 	.short	(.L_17 - .L_16)
.L_16:
        /*003c*/ 	.word	0x00000000
        /*0040*/ 	.short	0x0000
        /*0042*/ 	.short	0x0000
        /*0044*/ 	.byte	0x00, 0xf4, 0x21, 0x00


	//----- nvinfo : EIATTR_SPARSE_MMA_MASK
	.align		4
.L_17:
        /*0048*/ 	.byte	0x03, 0x50
        /*004a*/ 	.short	0x0000


	//----- nvinfo : EIATTR_MAXREG_COUNT
	.align		4
        /*004c*/ 	.byte	0x03, 0x1b
        /*004e*/ 	.short	0x00ff


	//----- nvinfo : EIATTR_EXIT_INSTR_OFFSETS
	.align		4
        /*0050*/ 	.byte	0x04, 0x1c
        /*0052*/ 	.short	(.L_19 - .L_18)


	//   ....[0]....
.L_18:
        /*0054*/ 	.word	0x00000220


	//----- nvinfo : EIATTR_REQNTID
	.align		4
.L_19:
        /*0058*/ 	.byte	0x04, 0x10
        /*005a*/ 	.short	(.L_21 - .L_20)
.L_20:
        /*005c*/ 	.word	0x00000080
        /*0060*/ 	.word	0x00000001
        /*0064*/ 	.word	0x00000001


	//----- nvinfo : EIATTR_CBANK_PARAM_SIZE
	.align		4
.L_21:
        /*0068*/ 	.byte	0x03, 0x19
        /*006a*/ 	.short	0x001c


	//----- nvinfo : EIATTR_PARAM_CBANK
	.align		4
        /*006c*/ 	.byte	0x04, 0x0a
        /*006e*/ 	.short	(.L_23 - .L_22)
	.align		4
.L_22:
        /*0070*/ 	.word	index@(.nv.constant0.triton_poi_fused_convolution_leaky_relu_42)
        /*0074*/ 	.short	0x0210
        /*0076*/ 	.short	0x001c


	//----- nvinfo : EIATTR_SW_WAR
	.align		4
.L_23:
        /*0078*/ 	.byte	0x04, 0x36
        /*007a*/ 	.short	(.L_25 - .L_24)
.L_24:
        /*007c*/ 	.word	0x00000008
.L_25:


//--------------------- .nv.callgraph             --------------------------
	.section	.nv.callgraph,"",@"SHT_CUDA_CALLGRAPH"
	.align	4
	.sectionentsize	8
	.align		4
        /*0000*/ 	.word	0x00000000
	.align		4
        /*0004*/ 	.word	0xffffffff
	.align		4
        /*0008*/ 	.word	0x00000000
	.align		4
        /*000c*/ 	.word	0xfffffffe
	.align		4
        /*0010*/ 	.word	0x00000000
	.align		4
        /*0014*/ 	.word	0xfffffffd
	.align		4
        /*0018*/ 	.word	0x00000000
	.align		4
        /*001c*/ 	.word	0xfffffffc


//--------------------- .text.triton_poi_fused_convolution_leaky_relu_42 --------------------------
	.section	.text.triton_poi_fused_convolution_leaky_relu_42,"ax",@progbits
	.align	128
        .global         triton_poi_fused_convolution_leaky_relu_42
        .type           triton_poi_fused_convolution_leaky_relu_42,@function
        .size           triton_poi_fused_convolution_leaky_relu_42,(.L_x_1 - triton_poi_fused_convolution_leaky_relu_42)
        .other          triton_poi_fused_convolution_leaky_relu_42,@"STO_CUDA_ENTRY STV_DEFAULT"
triton_poi_fused_convolution_leaky_relu_42:
.text.triton_poi_fused_convolution_leaky_relu_42:
[----:B------:R-:W-:Y:S01]  /*0000*/  LDC R1, c[0x0][0x28] ;  /* 0x00000a00ff017b82 */ /* 0x000fe20000000800 */
[----:B------:R-:W1:Y:S07]  /*0010*/  S2R R0, SR_TID.X ;  /* 0x0000000000007919 */ /* 0x000e6e0000002100 */
[----:B------:R-:W2:Y:S01]  /*0020*/  LDC.64 R4, c[0x0][0x218] ;  /* 0x00008600ff047b82 */ /* 0x000ea20000000a00 */
[----:B------:R-:W-:Y:S01]  /*0030*/  ULDC.64 UR4, c[0x0][0x208] ;  /* 0x0000820000047ab9 */ /* 0x000fe20000000a00 */
[----:B------:R-:W-:Y:S01]  /*0040*/  ULDC.64 UR6, c[0x0][0x220] ;  /* 0x0000880000067ab9 */ /* 0x000fe20000000a00 */
[----:B------:R-:W3:Y:S05]  /*0050*/  S2R R7, SR_CTAID.X ;  /* 0x0000000000077919 */ /* 0x000eea0000002500 */
[----:B------:R-:W4:Y:S01]  /*0060*/  LDC.64 R2, c[0x0][0x210] ;  /* 0x00008400ff027b82 */ /* 0x000f220000000a00 */
[----:B-1----:R-:W-:Y:S01]  /*0070*/  IMAD.SHL.U32 R0, R0, 0x2, RZ ;  /* 0x0000000200007824 */ /* 0x002fe200078e00ff */
[----:B---3--:R-:W-:-:S04]  /*0080*/  SHF.R.S32.HI R6, RZ, 0x17, R7 ;  /* 0x00000017ff067819 */ /* 0x008fc80000011407 */
[----:B------:R-:W-:Y:S02]  /*0090*/  LOP3.LUT R0, R0, 0xfe, RZ, 0xc0, !PT ;  /* 0x000000fe00007812 */ /* 0x000fe400078ec0ff */
[----:B------:R-:W-:-:S03]  /*00a0*/  SGXT R6, R6, 0x1 ;  /* 0x000000010606781a */ /* 0x000fc60000000200 */
[----:B------:R-:W-:-:S04]  /*00b0*/  IMAD R7, R7, 0x100, R0 ;  /* 0x0000010007077824 */ /* 0x000fc800078e0200 */
[----:B----4-:R-:W-:Y:S01]  /*00c0*/  IMAD.WIDE R2, R7, 0x4, R2 ;  /* 0x0000000407027825 */ /* 0x010fe200078e0202 */
[----:B------:R-:W-:-:S04]  /*00d0*/  LEA.HI R6, R6, R7, RZ, 0xc ;  /* 0x0000000706067211 */ /* 0x000fc800078f60ff */
[----:B------:R-:W-:-:S04]  /*00e0*/  SHF.R.S32.HI R6, RZ, 0xc, R6 ;  /* 0x0000000cff067819 */ /* 0x000fc80000011406 */
[----:B------:R-:W-:-:S04]  /*00f0*/  LEA.HI R0, R6, R6, RZ, 0x2 ;  /* 0x0000000606007211 */ /* 0x000fc800078f10ff */
[----:B------:R-:W-:-:S05]  /*0100*/  LOP3.LUT R9, R0, 0xfffffffc, RZ, 0xc0, !PT ;  /* 0xfffffffc00097812 */ /* 0x000fca00078ec0ff */
[----:B------:R-:W-:-:S04]  /*0110*/  IMAD.IADD R9, R6, 0x1, -R9 ;  /* 0x0000000106097824 */ /* 0x000fc800078e0a09 */
[----:B--2---:R-:W-:Y:S02]  /*0120*/  IMAD.WIDE R4, R9, 0x4, R4 ;  /* 0x0000000409047825 */ /* 0x004fe400078e0204 */
[----:B------:R-:W2:Y:S04]  /*0130*/  LDG.E.64 R8, desc[UR4][R2.64] ;  /* 0x0000000402087981 */ /* 0x000ea8000c1e1b00 */
[----:B------:R-:W2:Y:S01]  /*0140*/  LDG.E.EL R4, desc[UR4][R4.64] ;  /* 0x0000000404047981 */ /* 0x000ea2000c2e1900 */
[----:B------:R-:W-:-:S04]  /*0150*/  IADD3 R6, P2, R7, UR6, RZ ;  /* 0x0000000607067c10 */ /* 0x000fc8000ff5e0ff */
[----:B------:R-:W-:Y:S02]  /*0160*/  LEA.HI.X.SX32 R7, R7, UR7, 0x1, P2 ;  /* 0x0000000707077c11 */ /* 0x000fe400090f0eff */
[CC--:B--2---:R-:W-:Y:S01]  /*0170*/  FSETP.GT.AND P0, PT, R9.reuse, -R4.reuse, PT ;  /* 0x800000040900720b */ /* 0x0c4fe20003f04000 */
[--C-:B------:R-:W-:Y:S01]  /*0180*/  FADD R9, R9, R4.reuse ;  /* 0x0000000409097221 */ /* 0x100fe20000000000 */
[C---:B------:R-:W-:Y:S01]  /*0190*/  FSETP.GT.AND P1, PT, R8.reuse, -R4, PT ;  /* 0x800000040800720b */ /* 0x040fe20003f24000 */
[----:B------:R-:W-:Y:S01]  /*01a0*/  FADD R8, R8, R4 ;  /* 0x0000000408087221 */ /* 0x000fe20000000000 */
[----:B------:R-:W-:Y:S02]  /*01b0*/  SEL R11, RZ, 0x100, !P0 ;  /* 0x00000100ff0b7807 */ /* 0x000fe40004000000 */
[----:B------:R-:W-:-:S05]  /*01c0*/  SEL R0, RZ, 0x1, !P1 ;  /* 0x00000001ff007807 */ /* 0x000fca0004800000 */
[----:B------:R-:W-:Y:S02]  /*01d0*/  IMAD.IADD R11, R0, 0x1, R11 ;  /* 0x00000001000b7824 */ /* 0x000fe400078e020b */
[----:B------:R-:W-:Y:S02]  /*01e0*/  @!P0 FMUL R9, R9, 0.10000000149011611938 ;  /* 0x3dcccccd09098820 */ /* 0x000fe40000400000 */
[----:B------:R-:W-:Y:S01]  /*01f0*/  @!P1 FMUL R8, R8, 0.10000000149011611938 ;  /* 0x3dcccccd08089820 */ /* 0x000fe20000400000 */
[----:B------:R-:W-:Y:S04]  /*0200*/  STG.E.U16 desc[UR4][R6.64], R11 ;  /* 0x0000000b06007986 */ /* 0x000fe8000c101504 */
[----:B------:R-:W-:Y:S01]  /*0210*/  STG.E.64 desc[UR4][R2.64], R8 ;  /* 0x0000000802007986 */ /* 0x000fe2000c101b04 */
[----:B------:R-:W-:Y:S05]  /*0220*/  EXIT ;  /* 0x000000000000794d */ /* 0x000fea0003800000 */
.L_x_0:
[----:B------:R-:W-:-:S00]  /*0230*/  BRA `(.L_x_0) ;  /* 0xfffffffc00fc7947 */ /* 0x000fc0000383ffff */
[----:B------:R-:W-:-:S00]  /*0240*/  NOP ;  /* 0x0000000000007918 */ /* 0x000fc00000000000 */
        /* <DEDUP_REMOVED lines=11> */
.L_x_1:


//--------------------- .nv.constant0.triton_poi_fused_convolution_leaky_relu_42 --------------------------
	.section	.nv.constant0.triton_poi_fused_convolution_leaky_relu_42,"a",@progbits
	.sectionflags	@""
	.align	4
.nv.constant0.triton_poi_fused_convolution_leaky_relu_42:
	.zero		556
